	.headerflags	@"EF_CUDA_TEXMODE_UNIFIED EF_CUDA_64BIT_ADDRESS EF_CUDA_ACCELERATORS EF_CUDA_SM90 EF_CUDA_VIRTUAL_SM(EF_CUDA_SM90)"
	.elftype	@"ET_EXEC"


//--------------------- .nv.info                  --------------------------
	.section	.nv.info,"",@"SHT_CUDA_INFO"
	.align	4


	//----- nvinfo : EIATTR_REGCOUNT
	.align		4
        /*0000*/ 	.byte	0x04, 0x2f
        /*0002*/ 	.short	(.L_3 - .L_2)
	.align		4
.L_2:
        /*0004*/ 	.word	index@(triton_poi_fused__native_batch_norm_legit_no_training_hardtanh_19)
        /*0008*/ 	.word	0x0000001a


	//----- nvinfo : EIATTR_MIN_STACK_SIZE
	.align		4
.L_3:
        /*000c*/ 	.byte	0x04, 0x12
        /*000e*/ 	.short	(.L_5 - .L_4)
	.align		4
.L_4:
        /*0010*/ 	.word	index@(triton_poi_fused__native_batch_norm_legit_no_training_hardtanh_19)
        /*0014*/ 	.word	0x00000000


	//----- nvinfo : EIATTR_FRAME_SIZE
	.align		4
.L_5:
        /*0018*/ 	.byte	0x04, 0x11
        /*001a*/ 	.short	(.L_7 - .L_6)
	.align		4
.L_6:
        /*001c*/ 	.word	index@(triton_poi_fused__native_batch_norm_legit_no_training_hardtanh_19)
        /*0020*/ 	.word	0x00000000


	//----- nvinfo : EIATTR_MIN_STACK_SIZE
	.align		4
.L_7:
        /*0024*/ 	.byte	0x04, 0x12
        /*0026*/ 	.short	(.L_9 - .L_8)
	.align		4
.L_8:
        /*0028*/ 	.word	index@(triton_poi_fused__native_batch_norm_legit_no_training_hardtanh_19)
        /*002c*/ 	.word	0x00000000
.L_9:


//--------------------- .nv.info.triton_poi_fused__native_batch_norm_legit_no_training_hardtanh_19 --------------------------
	.section	.nv.info.triton_poi_fused__native_batch_norm_legit_no_training_hardtanh_19,"",@"SHT_CUDA_INFO"
	.sectionflags	@""
	.align	4


	//----- nvinfo : EIATTR_CUDA_API_VERSION
	.align		4
        /*0000*/ 	.byte	0x04, 0x37
        /*0002*/ 	.short	(.L_11 - .L_10)
.L_10:
        /*0004*/ 	.word	0x0000007c


	//----- nvinfo : EIATTR_KPARAM_INFO
	.align		4
.L_11:
        /*0008*/ 	.byte	0x04, 0x17
        /*000a*/ 	.short	(.L_13 - .L_12)
.L_12:
        /*000c*/ 	.word	0x00000000
        /*0010*/ 	.short	0x0007
        /*0012*/ 	.short	0x0034
        /*0014*/ 	.byte	0x00, 0xf0, 0x11, 0x00


	//----- nvinfo : EIATTR_KPARAM_INFO
	.align		4
.L_13:
        /*0018*/ 	.byte	0x04, 0x17
        /*001a*/ 	.short	(.L_15 - .L_14)
.L_14:
        /*001c*/ 	.word	0x00000000
        /*0020*/ 	.short	0x0006
        /*0022*/ 	.short	0x0030
        /*0024*/ 	.byte	0x00, 0xf0, 0x11, 0x00


	//----- nvinfo : EIATTR_KPARAM_INFO
	.align		4
.L_15:
        /*0028*/ 	.byte	0x04, 0x17
        /*002a*/ 	.short	(.L_17 - .L_16)
.L_16:
        /*002c*/ 	.word	0x00000000
        /*0030*/ 	.short	0x0005
        /*0032*/ 	.short	0x0028
        /*0034*/ 	.byte	0x00, 0xf4, 0x21, 0x00


	//----- nvinfo : EIATTR_KPARAM_INFO
	.align		4
.L_17:
        /*0038*/ 	.byte	0x04, 0x17
        /*003a*/ 	.short	(.L_19 - .L_18)
.L_18:
        /*003c*/ 	.word	0x00000000
        /*0040*/ 	.short	0x0004
        /*0042*/ 	.short	0x0020
        /*0044*/ 	.byte	0x00, 0xf4, 0x21, 0x00


	//----- nvinfo : EIATTR_KPARAM_INFO
	.align		4
.L_19:
        /*0048*/ 	.byte	0x04, 0x17
        /*004a*/ 	.short	(.L_21 - .L_20)
.L_20:
        /*004c*/ 	.word	0x00000000
        /*0050*/ 	.short	0x0003
        /*0052*/ 	.short	0x0018
        /*0054*/ 	.byte	0x00, 0xf4, 0x21, 0x00


	//----- nvinfo : EIATTR_KPARAM_INFO
	.align		4
.L_21:
        /*0058*/ 	.byte	0x04, 0x17
        /*005a*/ 	.short	(.L_23 - .L_22)
.L_22:
        /*005c*/ 	.word	0x00000000
        /*0060*/ 	.short	0x0002
        /*0062*/ 	.short	0x0010
        /*0064*/ 	.byte	0x00, 0xf4, 0x21, 0x00


	//----- nvinfo : EIATTR_KPARAM_INFO
	.align		4
.L_23:
        /*0068*/ 	.byte	0x04, 0x17
        /*006a*/ 	.short	(.L_25 - .L_24)
.L_24:
        /*006c*/ 	.word	0x00000000
        /*0070*/ 	.short	0x0001
        /*0072*/ 	.short	0x0008
        /*0074*/ 	.byte	0x00, 0xf4, 0x21, 0x00


	//----- nvinfo : EIATTR_KPARAM_INFO
	.align		4
.L_25:
        /*0078*/ 	.byte	0x04, 0x17
        /*007a*/ 	.short	(.L_27 - .L_26)
.L_26:
        /*007c*/ 	.word	0x00000000
        /*0080*/ 	.short	0x0000
        /*0082*/ 	.short	0x0000
        /*0084*/ 	.byte	0x00, 0xf4, 0x21, 0x00


	//----- nvinfo : EIATTR_SPARSE_MMA_MASK
	.align		4
.L_27:
        /*0088*/ 	.byte	0x03, 0x50
        /*008a*/ 	.short	0x0000


	//----- nvinfo : EIATTR_MAXREG_COUNT
	.align		4
        /*008c*/ 	.byte	0x03, 0x1b
        /*008e*/ 	.short	0x00ff


	//----- nvinfo : EIATTR_EXIT_INSTR_OFFSETS
	.align		4
        /*0090*/ 	.byte	0x04, 0x1c
        /*0092*/ 	.short	(.L_29 - .L_28)


	//   ....[0]....
.L_28:
        /*0094*/ 	.word	0x00000600


	//   ....[1]....
        /*0098*/ 	.word	0x00000650


	//----- nvinfo : EIATTR_REQNTID
	.align		4
.L_29:
        /*009c*/ 	.byte	0x04, 0x10
        /*009e*/ 	.short	(.L_31 - .L_30)
.L_30:
        /*00a0*/ 	.word	0x00000080
        /*00a4*/ 	.word	0x00000001
        /*00a8*/ 	.word	0x00000001


	//----- nvinfo : EIATTR_CBANK_PARAM_SIZE
	.align		4
.L_31:
        /*00ac*/ 	.byte	0x03, 0x19
        /*00ae*/ 	.short	0x0038


	//----- nvinfo : EIATTR_PARAM_CBANK
	.align		4
        /*00b0*/ 	.byte	0x04, 0x0a
        /*00b2*/ 	.short	(.L_33 - .L_32)
	.align		4
.L_32:
        /*00b4*/ 	.word	index@(.nv.constant0.triton_poi_fused__native_batch_norm_legit_no_training_hardtanh_19)
        /*00b8*/ 	.short	0x0210
        /*00ba*/ 	.short	0x0038


	//----- nvinfo : EIATTR_SW_WAR
	.align		4
.L_33:
        /*00bc*/ 	.byte	0x04, 0x36
        /*00be*/ 	.short	(.L_35 - .L_34)
.L_34:
        /*00c0*/ 	.word	0x00000008
.L_35:


//--------------------- .nv.callgraph             --------------------------
	.section	.nv.callgraph,"",@"SHT_CUDA_CALLGRAPH"
	.align	4
	.sectionentsize	8
	.align		4
        /*0000*/ 	.word	0x00000000
	.align		4
        /*0004*/ 	.word	0xffffffff
	.align		4
        /*0008*/ 	.word	0x00000000
	.align		4
        /*000c*/ 	.word	0xfffffffe
	.align		4
        /*0010*/ 	.word	0x00000000
	.align		4
        /*0014*/ 	.word	0xfffffffd
	.align		4
        /*0018*/ 	.word	0x00000000
	.align		4
        /*001c*/ 	.word	0xfffffffc


//--------------------- .nv.constant4             --------------------------
	.section	.nv.constant4,"a",@progbits
	.align	8
	.align		8
.nv.constant4:
        /*0000*/ 	.dword	_$_str
	.align		8
        /*0008*/ 	.dword	_$_str_$_2


//--------------------- .text.triton_poi_fused__native_batch_norm_legit_no_training_hardtanh_19 --------------------------
	.section	.text.triton_poi_fused__native_batch_norm_legit_no_training_hardtanh_19,"ax",@progbits
	.sectionflags	@"SHF_BARRIERS=1"
	.align	128
        .global         triton_poi_fused__native_batch_norm_legit_no_training_hardtanh_19
        .type           triton_poi_fused__native_batch_norm_legit_no_training_hardtanh_19,@function
        .size           triton_poi_fused__native_batch_norm_legit_no_training_hardtanh_19,(.L_x_1 - triton_poi_fused__native_batch_norm_legit_no_training_hardtanh_19)
        .other          triton_poi_fused__native_batch_norm_legit_no_training_hardtanh_19,@"STO_CUDA_ENTRY STV_DEFAULT"
triton_poi_fused__native_batch_norm_legit_no_training_hardtanh_19:
.text.triton_poi_fused__native_batch_norm_legit_no_training_hardtanh_19:
[----:B------:R-:W0:Y:S01]  /*0000*/  LDC R1, c[0x0][0x28] ;  /* 0x00000a00ff017b82 */ /* 0x000e220000000800 */
[----:B------:R-:W1:Y:S07]  /*0010*/  S2R R8, SR_TID.X ;  /* 0x0000000000087919 */ /* 0x000e6e0000002100 */
[----:B------:R-:W2:Y:S01]  /*0020*/  LDC.64 R6, c[0x0][0x220] ;  /* 0x00008800ff067b82 */ /* 0x000ea20000000a00 */
[----:B------:R-:W-:Y:S01]  /*0030*/  ULDC.64 UR6, c[0x0][0x208] ;  /* 0x0000820000067ab9 */ /* 0x000fe20000000a00 */
[----:B------:R-:W3:Y:S01]  /*0040*/  S2R R9, SR_CTAID.Y ;  /* 0x0000000000097919 */ /* 0x000ee20000002600 */
[----:B------:R-:W4:Y:S05]  /*0050*/  S2R R12, SR_CTAID.X ;  /* 0x00000000000c7919 */ /* 0x000f2a0000002500 */
[----:B------:R-:W5:Y:S08]  /*0060*/  LDC.64 R4, c[0x0][0x210] ;  /* 0x00008400ff047b82 */ /* 0x000f700000000a00 */
[----:B------:R-:W4:Y:S08]  /*0070*/  LDC.64 R16, c[0x0][0x218] ;  /* 0x00008600ff107b82 */ /* 0x000f300000000a00 */
[----:B------:R-:W5:Y:S01]  /*0080*/  LDC.64 R14, c[0x0][0x228] ;  /* 0x00008a00ff0e7b82 */ /* 0x000f620000000a00 */
[----:B-1----:R-:W-:-:S07]  /*0090*/  IMAD.SHL.U32 R0, R8, 0x2, RZ ;  /* 0x0000000208007824 */ /* 0x002fce00078e00ff */
[----:B------:R-:W1:Y:S01]  /*00a0*/  LDC.64 R10, c[0x0][0x230] ;  /* 0x00008c00ff0a7b82 */ /* 0x000e620000000a00 */
[----:B------:R-:W-:-:S04]  /*00b0*/  LOP3.LUT R0, R0, 0xfe, RZ, 0xc0, !PT ;  /* 0x000000fe00007812 */ /* 0x000fc800078ec0ff */
[----:B---3--:R-:W-:-:S04]  /*00c0*/  PRMT R18, R0, 0x6540, R9 ;  /* 0x0000654000127816 */ /* 0x008fc80000000009 */
[----:B------:R-:W-:Y:S02]  /*00d0*/  SHF.R.S32.HI R3, RZ, 0x1f, R18 ;  /* 0x0000001fff037819 */ /* 0x000fe40000011412 */
[----:B------:R-:W-:Y:S02]  /*00e0*/  ISETP.GE.AND P2, PT, R18, 0x200, PT ;  /* 0x000002001200780c */ /* 0x000fe40003f46270 */
[----:B------:R-:W-:Y:S02]  /*00f0*/  LEA.HI R19, R3, R18, RZ, 0x7 ;  /* 0x0000001203137211 */ /* 0x000fe400078f38ff */
[----:B------:R-:W-:Y:S02]  /*0100*/  CS2R R2, SRZ ;  /* 0x0000000000027805 */ /* 0x000fe4000001ff00 */
[----:B------:R-:W-:-:S05]  /*0110*/  LOP3.LUT R13, R19, 0xffffff80, RZ, 0xc0, !PT ;  /* 0xffffff80130d7812 */ /* 0x000fca00078ec0ff */
[----:B------:R-:W-:-:S04]  /*0120*/  IMAD.IADD R13, R18, 0x1, -R13 ;  /* 0x00000001120d7824 */ /* 0x000fc800078e0a0d */
[----:B--2---:R-:W-:-:S05]  /*0130*/  IMAD.WIDE R6, R13, 0x4, R6 ;  /* 0x000000040d067825 */ /* 0x004fca00078e0206 */
[----:B------:R2:W3:Y:S01]  /*0140*/  @!P2 LDG.E.EL.64 R2, desc[UR6][R6.64] ;  /* 0x000000060602a981 */ /* 0x0004e2000c2e1b00 */
[C---:B----4-:R-:W-:Y:S01]  /*0150*/  ISETP.GE.AND P0, PT, R12.reuse, 0x31, PT ;  /* 0x000000310c00780c */ /* 0x050fe20003f06270 */
[----:B------:R-:W-:Y:S01]  /*0160*/  IMAD R20, R12, 0x80, R13 ;  /* 0x000000800c147824 */ /* 0x000fe200078e020d */
[----:B------:R-:W-:Y:S01]  /*0170*/  SHF.R.S32.HI R19, RZ, 0x7, R19 ;  /* 0x00000007ff137819 */ /* 0x000fe20000011413 */
[----:B0-----:R-:W-:Y:S01]  /*0180*/  IMAD.WIDE R16, R13, 0x4, R16 ;  /* 0x000000040d107825 */ /* 0x001fe200078e0210 */
[----:B------:R-:W-:-:S03]  /*0190*/  ISETP.LT.AND P1, PT, R18, 0x200, !P0 ;  /* 0x000002001200780c */ /* 0x000fc60004721270 */
[----:B------:R-:W-:Y:S01]  /*01a0*/  IMAD R19, R19, 0x1880, R20 ;  /* 0x0000188013137824 */ /* 0x000fe200078e0214 */
[----:B--2---:R-:W-:-:S03]  /*01b0*/  CS2R R6, SRZ ;  /* 0x0000000000067805 */ /* 0x004fc6000001ff00 */
[----:B-----5:R-:W-:Y:S01]  /*01c0*/  IMAD.WIDE R18, R19, 0x4, R4 ;  /* 0x0000000413127825 */ /* 0x020fe200078e0204 */
[----:B------:R-:W-:Y:S02]  /*01d0*/  CS2R R4, SRZ ;  /* 0x0000000000047805 */ /* 0x000fe4000001ff00 */
[----:B------:R0:W2:Y:S01]  /*01e0*/  @!P2 LDG.E.EL.64 R6, desc[UR6][R16.64] ;  /* 0x000000061006a981 */ /* 0x0000a2000c2e1b00 */
[C---:B------:R-:W-:Y:S01]  /*01f0*/  IMAD.WIDE R20, R13.reuse, 0x4, R14 ;  /* 0x000000040d147825 */ /* 0x040fe200078e020e */
[----:B------:R-:W-:Y:S02]  /*0200*/  CS2R R14, SRZ ;  /* 0x00000000000e7805 */ /* 0x000fe4000001ff00 */
[----:B------:R-:W2:Y:S01]  /*0210*/  @P1 LDG.E.EL.64 R4, desc[UR6][R18.64] ;  /* 0x0000000612041981 */ /* 0x000ea2000c2e1b00 */
[----:B-1----:R-:W-:Y:S01]  /*0220*/  IMAD.WIDE R22, R13, 0x4, R10 ;  /* 0x000000040d167825 */ /* 0x002fe200078e020a */
[----:B------:R-:W-:-:S04]  /*0230*/  CS2R R10, SRZ ;  /* 0x00000000000a7805 */ /* 0x000fc8000001ff00 */
[----:B------:R-:W4:Y:S04]  /*0240*/  @!P2 LDG.E.EL.64 R14, desc[UR6][R22.64] ;  /* 0x00000006160ea981 */ /* 0x000f28000c2e1b00 */
[----:B------:R-:W4:Y:S01]  /*0250*/  @!P2 LDG.E.EL.64 R10, desc[UR6][R20.64] ;  /* 0x00000006140aa981 */ /* 0x000f22000c2e1b00 */
[----:B0-----:R-:W-:Y:S01]  /*0260*/  IMAD.MOV.U32 R17, RZ, RZ, 0x3e800000 ;  /* 0x3e800000ff117424 */ /* 0x001fe200078e00ff */
[----:B------:R-:W0:Y:S01]  /*0270*/  S2UR UR5, SR_CgaCtaId ;  /* 0x00000000000579c3 */ /* 0x000e220000008800 */
[----:B------:R-:W-:Y:S02]  /*0280*/  UMOV UR4, 0x400 ;  /* 0x0000040000047882 */ /* 0x000fe40000000000 */
[----:B0-----:R-:W-:Y:S01]  /*0290*/  UPRMT UR4, UR5, 0x654, UR4 ;  /* 0x0000065405047896 */ /* 0x001fe20008000004 */
[----:B------:R-:W-:Y:S01]  /*02a0*/  LOP3.LUT R8, R8, 0x7f, RZ, 0xc0, !PT ;  /* 0x0000007f08087812 */ /* 0x000fe200078ec0ff */
[----:B---3--:R-:W-:Y:S01]  /*02b0*/  FADD R2, R2, 9.9999997473787516356e-06 ;  /* 0x3727c5ac02027421 */ /* 0x008fe20000000000 */
[----:B------:R-:W-:-:S03]  /*02c0*/  FADD R3, R3, 9.9999997473787516356e-06 ;  /* 0x3727c5ac03037421 */ /* 0x000fc60000000000 */
[----:B------:R-:W0:Y:S08]  /*02d0*/  MUFU.SQRT R13, R2 ;  /* 0x00000002000d7308 */ /* 0x000e300000002000 */
[----:B------:R-:W1:Y:S01]  /*02e0*/  MUFU.SQRT R16, R3 ;  /* 0x0000000300107308 */ /* 0x000e620000002000 */
[C---:B0-----:R-:W-:Y:S02]  /*02f0*/  FSETP.GT.AND P1, PT, R13.reuse, 8.50705917302346158658e+37, PT ;  /* 0x7e8000000d00780b */ /* 0x041fe40003f24000 */
[----:B------:R-:W-:-:S02]  /*0300*/  FSETP.GEU.AND P3, PT, R13, 1.175494350822287508e-38, PT ;  /* 0x008000000d00780b */ /* 0x000fc40003f6e000 */
[C---:B-1----:R-:W-:Y:S02]  /*0310*/  FSETP.GT.AND P2, PT, R16.reuse, 8.50705917302346158658e+37, PT ;  /* 0x7e8000001000780b */ /* 0x042fe40003f44000 */
[----:B------:R-:W-:-:S07]  /*0320*/  FSETP.GEU.AND P4, PT, R16, 1.175494350822287508e-38, PT ;  /* 0x008000001000780b */ /* 0x000fce0003f8e000 */
[----:B------:R-:W-:-:S04]  /*0330*/  @P1 FMUL R13, R13, 0.25 ;  /* 0x3e8000000d0d1820 */ /* 0x000fc80000400000 */
[----:B------:R-:W-:Y:S01]  /*0340*/  @!P3 FMUL R13, R13, 16777216 ;  /* 0x4b8000000d0db820 */ /* 0x000fe20000400000 */
[----:B------:R-:W-:-:S04]  /*0350*/  @P2 FMUL R16, R16, 0.25 ;  /* 0x3e80000010102820 */ /* 0x000fc80000400000 */
[----:B------:R-:W-:Y:S01]  /*0360*/  @!P4 FMUL R16, R16, 16777216 ;  /* 0x4b8000001010c820 */ /* 0x000fe20000400000 */
[----:B------:R-:W0:Y:S01]  /*0370*/  MUFU.RCP R13, R13 ;  /* 0x0000000d000d7308 */ /* 0x000e220000001000 */
[----:B------:R-:W-:-:S07]  /*0380*/  FSEL R2, R17, 1, P1 ;  /* 0x3f80000011027808 */ /* 0x000fce0000800000 */
[----:B------:R-:W1:Y:S01]  /*0390*/  MUFU.RCP R16, R16 ;  /* 0x0000001000107308 */ /* 0x000e620000001000 */
[----:B------:R-:W-:Y:S01]  /*03a0*/  FSEL R17, R17, 1, P2 ;  /* 0x3f80000011117808 */ /* 0x000fe20001000000 */
[----:B------:R-:W-:-:S04]  /*03b0*/  @!P3 FMUL R2, R2, 16777216 ;  /* 0x4b8000000202b820 */ /* 0x000fc80000400000 */
[----:B------:R-:W-:Y:S01]  /*03c0*/  @!P4 FMUL R17, R17, 16777216 ;  /* 0x4b8000001111c820 */ /* 0x000fe20000400000 */
[----:B0-----:R-:W-:Y:S01]  /*03d0*/  FMUL R3, R13, R2 ;  /* 0x000000020d037220 */ /* 0x001fe20000400000 */
[----:B--2---:R-:W-:Y:S01]  /*03e0*/  FADD R5, -R7, R5 ;  /* 0x0000000507057221 */ /* 0x004fe20000000100 */
[----:B------:R-:W-:Y:S01]  /*03f0*/  FADD R4, -R6, R4 ;  /* 0x0000000406047221 */ /* 0x000fe20000000100 */
[----:B-1----:R-:W-:-:S03]  /*0400*/  FMUL R2, R16, R17 ;  /* 0x0000001110027220 */ /* 0x002fc60000400000 */
[----:B------:R-:W-:Y:S01]  /*0410*/  FMUL R3, R4, R3 ;  /* 0x0000000304037220 */ /* 0x000fe20000400000 */
[----:B------:R-:W-:-:S03]  /*0420*/  FMUL R2, R5, R2 ;  /* 0x0000000205027220 */ /* 0x000fc60000400000 */
[----:B----4-:R-:W-:Y:S01]  /*0430*/  FFMA R3, R3, R10, R14 ;  /* 0x0000000a03037223 */ /* 0x010fe2000000000e */
[----:B------:R-:W-:Y:S01]  /*0440*/  LEA R7, R0, UR4, 0x3 ;  /* 0x0000000400077c11 */ /* 0x000fe2000f8e18ff */
[----:B------:R-:W0:Y:S01]  /*0450*/  LDC.64 R4, c[0x0][0x238] ;  /* 0x00008e00ff047b82 */ /* 0x000e220000000a00 */
[----:B------:R-:W-:Y:S02]  /*0460*/  FFMA R2, R2, R11, R15 ;  /* 0x0000000b02027223 */ /* 0x000fe4000000000f */
[----:B------:R-:W-:-:S03]  /*0470*/  FSETP.GTU.AND P1, PT, R3, RZ, PT ;  /* 0x000000ff0300720b */ /* 0x000fc60003f2c000 */
[C---:B------:R-:W-:Y:S02]  /*0480*/  FSETP.GTU.AND P2, PT, R2.reuse, RZ, PT ;  /* 0x000000ff0200720b */ /* 0x040fe40003f4c000 */
[----:B------:R-:W-:Y:S02]  /*0490*/  FSEL R6, R3, RZ, P1 ;  /* 0x000000ff03067208 */ /* 0x000fe40000800000 */
[----:B------:R-:W-:Y:S02]  /*04a0*/  FSEL R2, R2, RZ, P2 ;  /* 0x000000ff02027208 */ /* 0x000fe40001000000 */
[----:B------:R-:W-:Y:S02]  /*04b0*/  FSETP.GEU.AND P3, PT, R6, 6, PT ;  /* 0x40c000000600780b */ /* 0x000fe40003f6e000 */
[----:B------:R-:W-:Y:S02]  /*04c0*/  FSETP.GEU.AND P4, PT, R2, 6, PT ;  /* 0x40c000000200780b */ /* 0x000fe40003f8e000 */
[----:B------:R-:W-:-:S02]  /*04d0*/  FSETP.NAN.AND P1, PT, R6, R6, PT ;  /* 0x000000060600720b */ /* 0x000fc40003f28000 */
[----:B------:R-:W-:-:S07]  /*04e0*/  FSETP.NAN.AND P2, PT, R2, R2, PT ;  /* 0x000000020200720b */ /* 0x000fce0003f48000 */
[----:B------:R-:W-:Y:S02]  /*04f0*/  @P3 SEL R6, R6, 0x40c00000, P1 ;  /* 0x40c0000006063807 */ /* 0x000fe40000800000 */
[----:B------:R-:W-:-:S03]  /*0500*/  @P4 SEL R2, R2, 0x40c00000, P2 ;  /* 0x40c0000002024807 */ /* 0x000fc60001000000 */
[----:B------:R-:W-:Y:S04]  /*0510*/  STS [R7], R6 ;  /* 0x0000000607007388 */ /* 0x000fe80000000800 */
[----:B------:R0:W-:Y:S01]  /*0520*/  STS [R7+0x8], R2 ;  /* 0x0000080207007388 */ /* 0x0001e20000000800 */
[C---:B------:R-:W-:Y:S01]  /*0530*/  LEA R0, R8.reuse, UR4, 0x3 ;  /* 0x0000000408007c11 */ /* 0x040fe2000f8e18ff */
[----:B------:R-:W-:Y:S01]  /*0540*/  BAR.SYNC.DEFER_BLOCKING 0x0 ;  /* 0x0000000000007b1d */ /* 0x000fe20000010000 */
[----:B------:R-:W-:Y:S01]  /*0550*/  PRMT R3, R8, 0x6540, R9 ;  /* 0x0000654008037816 */ /* 0x000fe20000000009 */
[----:B------:R-:W-:-:S04]  /*0560*/  IMAD.SHL.U32 R9, R9, 0x100, RZ ;  /* 0x0000010009097824 */ /* 0x000fc800078e00ff */
[----:B------:R-:W1:Y:S01]  /*0570*/  LDS R11, [R0] ;  /* 0x00000000000b7984 */ /* 0x000e620000000800 */
[----:B------:R-:W-:Y:S02]  /*0580*/  LOP3.LUT R9, R9, 0x80, R8, 0xfe, !PT ;  /* 0x0000008009097812 */ /* 0x000fe400078efe08 */
[----:B------:R-:W-:Y:S02]  /*0590*/  ISETP.LT.AND P1, PT, R3, 0x200, !P0 ;  /* 0x000002000300780c */ /* 0x000fe40004721270 */
[----:B------:R-:W-:Y:S01]  /*05a0*/  ISETP.LT.AND P0, PT, R9, 0x200, !P0 ;  /* 0x000002000900780c */ /* 0x000fe20004701270 */
[----:B------:R-:W-:Y:S01]  /*05b0*/  IMAD R3, R3, 0x31, R12 ;  /* 0x0000003103037824 */ /* 0x000fe200078e020c */
[----:B------:R-:W-:-:S03]  /*05c0*/  LOP3.LUT R8, R8, 0x80, RZ, 0xfc, !PT ;  /* 0x0000008008087812 */ /* 0x000fc600078efcff */
[----:B0-----:R-:W-:Y:S01]  /*05d0*/  IMAD.WIDE R2, R3, 0x4, R4 ;  /* 0x0000000403027825 */ /* 0x001fe200078e0204 */
[----:B------:R-:W-:-:S05]  /*05e0*/  LEA R8, R8, UR4, 0x3 ;  /* 0x0000000408087c11 */ /* 0x000fca000f8e18ff */
[----:B-1----:R0:W-:Y:S02]  /*05f0*/  @P1 STG.E desc[UR6][R2.64], R11 ;  /* 0x0000000b02001986 */ /* 0x0021e4000c101906 */
[----:B0-----:R-:W-:Y:S05]  /*0600*/  @!P0 EXIT ;  /* 0x000000000000894d */ /* 0x001fea0003800000 */
[----:B------:R-:W1:Y:S01]  /*0610*/  LDS R7, [R8] ;  /* 0x0000000008077984 */ /* 0x000e620000000800 */
[----:B0-----:R-:W-:-:S04]  /*0620*/  IMAD R3, R9, 0x31, R12 ;  /* 0x0000003109037824 */ /* 0x001fc800078e020c */
[----:B------:R-:W-:-:S05]  /*0630*/  IMAD.WIDE R2, R3, 0x4, R4 ;  /* 0x0000000403027825 */ /* 0x000fca00078e0204 */
[----:B-1----:R-:W-:Y:S01]  /*0640*/  STG.E desc[UR6][R2.64], R7 ;  /* 0x0000000702007986 */ /* 0x002fe2000c101906 */
[----:B------:R-:W-:Y:S05]  /*0650*/  EXIT ;  /* 0x000000000000794d */ /* 0x000fea0003800000 */
.L_x_0:
[----:B------:R-:W-:-:S00]  /*0660*/  BRA `(.L_x_0) ;  /* 0xfffffffc00fc7947 */ /* 0x000fc0000383ffff */
[----:B------:R-:W-:-:S00]  /*0670*/  NOP ;  /* 0x0000000000007918 */ /* 0x000fc00000000000 */
        /* <DEDUP_REMOVED lines=8> */
.L_x_1:


//--------------------- .nv.global.init           --------------------------
	.section	.nv.global.init,"aw",@progbits
.nv.global.init:
	.type		_$_str,@object
	.size		_$_str,(_$_str_$_2 - _$_str)
_$_str:
        /*0000*/ 	.byte	0x5f, 0x5f, 0x43, 0x55, 0x44, 0x41, 0x5f, 0x46, 0x54, 0x5a, 0x00
	.type		_$_str_$_2,@object
	.size		_$_str_$_2,(.L_1 - _$_str_$_2)
_$_str_$_2:
        /*000b*/ 	.byte	0x5f, 0x5f, 0x43, 0x55, 0x44, 0x41, 0x5f, 0x50, 0x52, 0x45, 0x43, 0x5f, 0x53, 0x51, 0x52, 0x54
        /*001b*/ 	.byte	0x00
.L_1:


//--------------------- .nv.shared.triton_poi_fused__native_batch_norm_legit_no_training_hardtanh_19 --------------------------
	.section	.nv.shared.triton_poi_fused__native_batch_norm_legit_no_training_hardtanh_19,"aw",@nobits
	.sectionflags	@""
	.align	16
	.zero		1024


//--------------------- .nv.constant0.triton_poi_fused__native_batch_norm_legit_no_training_hardtanh_19 --------------------------
	.section	.nv.constant0.triton_poi_fused__native_batch_norm_legit_no_training_hardtanh_19,"a",@progbits
	.sectionflags	@""
	.align	4
.nv.constant0.triton_poi_fused__native_batch_norm_legit_no_training_hardtanh_19:
	.zero		584
